//
// Generated by NVIDIA NVVM Compiler
//
// Compiler Build ID: CL-36424714
// Cuda compilation tools, release 13.0, V13.0.88
// Based on NVVM 20.0.0
//

.version 9.0
.target sm_100
.address_size 64

	// .globl	_Z11random_pathPfS_ffffffii
.func  (.param .b64 func_retval0) __internal_accurate_pow
(
	.param .b64 __internal_accurate_pow_param_0
)
;

.visible .entry _Z11random_pathPfS_ffffffii(
	.param .u64 .ptr .align 1 _Z11random_pathPfS_ffffffii_param_0,
	.param .u64 .ptr .align 1 _Z11random_pathPfS_ffffffii_param_1,
	.param .f32 _Z11random_pathPfS_ffffffii_param_2,
	.param .f32 _Z11random_pathPfS_ffffffii_param_3,
	.param .f32 _Z11random_pathPfS_ffffffii_param_4,
	.param .f32 _Z11random_pathPfS_ffffffii_param_5,
	.param .f32 _Z11random_pathPfS_ffffffii_param_6,
	.param .f32 _Z11random_pathPfS_ffffffii_param_7,
	.param .u32 _Z11random_pathPfS_ffffffii_param_8,
	.param .u32 _Z11random_pathPfS_ffffffii_param_9
)
{
	.reg .pred 	%p<13>;
	.reg .b32 	%r<36>;
	.reg .b32 	%f<50>;
	.reg .b64 	%rd<17>;
	.reg .b64 	%fd<18>;

	ld.param.u64 	%rd4, [_Z11random_pathPfS_ffffffii_param_0];
	ld.param.u64 	%rd3, [_Z11random_pathPfS_ffffffii_param_1];
	ld.param.f32 	%f1, [_Z11random_pathPfS_ffffffii_param_2];
	ld.param.f32 	%f2, [_Z11random_pathPfS_ffffffii_param_3];
	ld.param.f32 	%f3, [_Z11random_pathPfS_ffffffii_param_4];
	ld.param.f32 	%f4, [_Z11random_pathPfS_ffffffii_param_6];
	ld.param.u32 	%r9, [_Z11random_pathPfS_ffffffii_param_8];
	cvta.to.global.u64 	%rd1, %rd4;
	mov.u32 	%r10, %ntid.x;
	mov.u32 	%r11, %ctaid.x;
	mov.u32 	%r12, %tid.x;
	mad.lo.s32 	%r1, %r10, %r11, %r12;
	setp.gt.s32 	%p1, %r1, %r9;
	@%p1 bra 	$L__BB0_8;
	neg.f32 	%f5, %f3;
	mul.f32 	%f6, %f2, %f5;
	fma.rn.f32 	%f7, %f6, 0f3BBB989D, 0f3F000000;
	cvt.sat.f32.f32 	%f8, %f7;
	mov.f32 	%f9, 0f4B400001;
	mov.f32 	%f10, 0f437C0000;
	fma.rm.f32 	%f11, %f8, %f10, %f9;
	add.f32 	%f12, %f11, 0fCB40007F;
	neg.f32 	%f13, %f12;
	fma.rn.f32 	%f14, %f6, 0f3FB8AA3B, %f13;
	fma.rn.f32 	%f15, %f6, 0f32A57060, %f14;
	mov.b32 	%r14, %f11;
	shl.b32 	%r15, %r14, 23;
	mov.b32 	%f16, %r15;
	ex2.approx.ftz.f32 	%f17, %f15;
	mul.f32 	%f18, %f17, %f16;
	mul.f32 	%f19, %f18, 0f00000000;
	sub.f32 	%f20, %f1, %f4;
	mul.f32 	%f21, %f20, %f19;
	mul.wide.s32 	%rd5, %r1, 4;
	add.s64 	%rd2, %rd1, %rd5;
	st.global.f32 	[%rd2], %f21;
	bar.sync 	0;
	cvt.rn.f32.s32 	%f22, %r9;
	setp.lt.s32 	%p2, %r9, 1;
	mul.f32 	%f23, %f22, 0f4B000000;
	selp.f32 	%f24, %f23, %f22, %p2;
	selp.f32 	%f25, 0fC1B80000, 0f00000000, %p2;
	mov.b32 	%r16, %f24;
	add.s32 	%r17, %r16, -1060439283;
	and.b32  	%r18, %r17, -8388608;
	sub.s32 	%r19, %r16, %r18;
	mov.b32 	%f26, %r19;
	cvt.rn.f32.s32 	%f27, %r18;
	fma.rn.f32 	%f28, %f27, 0f34000000, %f25;
	add.f32 	%f29, %f26, 0fBF800000;
	fma.rn.f32 	%f30, %f29, 0f3DC6B27F, 0fBE2C7F30;
	fma.rn.f32 	%f31, %f30, %f29, 0f3E2FCF2A;
	fma.rn.f32 	%f32, %f31, %f29, 0fBE374E43;
	fma.rn.f32 	%f33, %f32, %f29, 0f3E520BF4;
	fma.rn.f32 	%f34, %f33, %f29, 0fBE763C8B;
	fma.rn.f32 	%f35, %f34, %f29, 0f3E93BF99;
	fma.rn.f32 	%f36, %f35, %f29, 0fBEB8AA49;
	fma.rn.f32 	%f37, %f36, %f29, 0f3EF6384A;
	fma.rn.f32 	%f38, %f37, %f29, 0fBF38AA3B;
	mul.f32 	%f39, %f29, %f38;
	mul.f32 	%f40, %f29, %f39;
	fma.rn.f32 	%f41, %f29, 0f3FB8AA3B, %f40;
	add.f32 	%f42, %f28, %f41;
	setp.gt.u32 	%p3, %r16, 2139095039;
	fma.rn.f32 	%f43, %f24, 0f7F800000, 0f7F800000;
	selp.f32 	%f44, %f43, %f42, %p3;
	setp.eq.f32 	%p4, %f24, 0f00000000;
	selp.f32 	%f45, 0fFF800000, %f44, %p4;
	cvt.rzi.s32.f32 	%r20, %f45;
	add.s32 	%r2, %r1, 1;
	mov.f64 	%fd4, 0d4000000000000000;
	{
	.reg .b32 %temp; 
	mov.b64 	{%temp, %r3}, %fd4;
	}
	max.s32 	%r21, %r20, 0;
	neg.s32 	%r35, %r21;
	mov.f64 	%fd17, 0d3FF0000000000000;
	mov.b32 	%r34, 0;
$L__BB0_2:
	setp.eq.s32 	%p5, %r35, 0;
	@%p5 bra 	$L__BB0_6;
	setp.lt.s32 	%p6, %r3, 0;
	{
	.reg .b32 %temp; 
	mov.b64 	{%temp, %r22}, %fd17;
	}
	shr.u32 	%r23, %r22, 20;
	and.b32  	%r24, %r23, 2047;
	add.s32 	%r25, %r24, -1012;
	mov.b64 	%rd6, %fd17;
	shl.b64 	%rd7, %rd6, %r25;
	setp.eq.s64 	%p7, %rd7, -9223372036854775808;
	{ // callseq 0, 0
	.param .b64 param0;
	st.param.f64 	[param0], %fd17;
	.param .b64 retval0;
	call.uni (retval0), 
	__internal_accurate_pow, 
	(
	param0
	);
	ld.param.f64 	%fd5, [retval0];
	} // callseq 0
	neg.f64 	%fd7, %fd5;
	selp.f64 	%fd8, %fd7, %fd5, %p7;
	selp.f64 	%fd9, %fd8, %fd5, %p6;
	cvt.rzi.s32.f64 	%r26, %fd9;
	rem.s32 	%r27, %r2, %r26;
	setp.ne.s32 	%p8, %r27, 0;
	@%p8 bra 	$L__BB0_5;
	setp.lt.s32 	%p9, %r3, 0;
	cvt.rn.f64.s32 	%fd10, %r34;
	{
	.reg .b32 %temp; 
	mov.b64 	{%temp, %r28}, %fd10;
	}
	shr.u32 	%r29, %r28, 20;
	and.b32  	%r30, %r29, 2047;
	add.s32 	%r31, %r30, -1012;
	mov.b64 	%rd9, %fd10;
	shl.b64 	%rd10, %rd9, %r31;
	setp.eq.s64 	%p10, %rd10, -9223372036854775808;
	{ // callseq 1, 0
	.param .b64 param0;
	st.param.f64 	[param0], %fd10;
	.param .b64 retval0;
	call.uni (retval0), 
	__internal_accurate_pow, 
	(
	param0
	);
	ld.param.f64 	%fd11, [retval0];
	} // callseq 1
	neg.f64 	%fd13, %fd11;
	selp.f64 	%fd14, %fd13, %fd11, %p10;
	selp.f64 	%fd15, %fd14, %fd11, %p9;
	setp.eq.s32 	%p11, %r34, 0;
	selp.f64 	%fd16, 0d3FF0000000000000, %fd15, %p11;
	cvt.rzi.s32.f64 	%r32, %fd16;
	sub.s32 	%r33, %r1, %r32;
	ld.global.f32 	%f46, [%rd2];
	mul.wide.s32 	%rd12, %r33, 4;
	add.s64 	%rd13, %rd1, %rd12;
	ld.global.f32 	%f47, [%rd13];
	add.f32 	%f48, %f46, %f47;
	st.global.f32 	[%rd2], %f48;
$L__BB0_5:
	bar.sync 	0;
	add.f64 	%fd17, %fd17, 0d3FF0000000000000;
	add.s32 	%r35, %r35, 1;
	add.s32 	%r34, %r34, 1;
	bra.uni 	$L__BB0_2;
$L__BB0_6:
	setp.ne.s32 	%p12, %r1, 0;
	@%p12 bra 	$L__BB0_8;
	mul.wide.s32 	%rd14, %r9, 4;
	add.s64 	%rd15, %rd1, %rd14;
	ld.global.f32 	%f49, [%rd15+-4];
	cvta.to.global.u64 	%rd16, %rd3;
	st.global.f32 	[%rd16], %f49;
$L__BB0_8:
	ret;

}
.func  (.param .b64 func_retval0) __internal_accurate_pow(
	.param .b64 __internal_accurate_pow_param_0
)
{
	.reg .pred 	%p<8>;
	.reg .b32 	%r<46>;
	.reg .b32 	%f<3>;
	.reg .b64 	%fd<109>;

	ld.param.f64 	%fd10, [__internal_accurate_pow_param_0];
	mov.f64 	%fd11, 0d4000000000000000;
	{
	.reg .b32 %temp; 
	mov.b64 	{%temp, %r8}, %fd11;
	}
	{
	.reg .b32 %temp; 
	mov.b64 	{%r9, %temp}, %fd11;
	}
	shr.u32 	%r10, %r8, 20;
	setp.lt.u32 	%p1, %r8, 1048576;
	mov.f64 	%fd12, 0d4360000000000000;
	{
	.reg .b32 %temp; 
	mov.b64 	{%temp, %r11}, %fd12;
	}
	{
	.reg .b32 %temp; 
	mov.b64 	{%r12, %temp}, %fd12;
	}
	shr.u32 	%r13, %r11, 20;
	add.s32 	%r14, %r13, -54;
	selp.b32 	%r15, %r12, %r9, %p1;
	selp.b32 	%r16, %r11, %r8, %p1;
	selp.b32 	%r1, %r14, %r10, %p1;
	add.s32 	%r45, %r1, -1023;
	and.b32  	%r17, %r16, -2146435073;
	or.b32  	%r18, %r17, 1072693248;
	mov.b64 	%fd107, {%r15, %r18};
	setp.lt.u32 	%p2, %r18, 1073127583;
	@%p2 bra 	$L__BB1_2;
	{
	.reg .b32 %temp; 
	mov.b64 	{%r19, %temp}, %fd107;
	}
	{
	.reg .b32 %temp; 
	mov.b64 	{%temp, %r20}, %fd107;
	}
	add.s32 	%r21, %r20, -1048576;
	mov.b64 	%fd107, {%r19, %r21};
	add.s32 	%r45, %r1, -1022;
$L__BB1_2:
	add.f64 	%fd13, %fd107, 0dBFF0000000000000;
	add.f64 	%fd14, %fd107, 0d3FF0000000000000;
	rcp.approx.ftz.f64 	%fd15, %fd14;
	neg.f64 	%fd16, %fd14;
	fma.rn.f64 	%fd17, %fd16, %fd15, 0d3FF0000000000000;
	fma.rn.f64 	%fd18, %fd17, %fd17, %fd17;
	fma.rn.f64 	%fd19, %fd18, %fd15, %fd15;
	mul.f64 	%fd20, %fd13, %fd19;
	fma.rn.f64 	%fd21, %fd13, %fd19, %fd20;
	mul.f64 	%fd22, %fd21, %fd21;
	fma.rn.f64 	%fd23, %fd22, 0d3EB0F5FF7D2CAFE2, 0d3ED0F5D241AD3B5A;
	fma.rn.f64 	%fd24, %fd23, %fd22, 0d3EF3B20A75488A3F;
	fma.rn.f64 	%fd25, %fd24, %fd22, 0d3F1745CDE4FAECD5;
	fma.rn.f64 	%fd26, %fd25, %fd22, 0d3F3C71C7258A578B;
	fma.rn.f64 	%fd27, %fd26, %fd22, 0d3F6249249242B910;
	fma.rn.f64 	%fd28, %fd27, %fd22, 0d3F89999999999DFB;
	sub.f64 	%fd29, %fd13, %fd21;
	add.f64 	%fd30, %fd29, %fd29;
	neg.f64 	%fd31, %fd21;
	fma.rn.f64 	%fd32, %fd31, %fd13, %fd30;
	mul.f64 	%fd33, %fd19, %fd32;
	fma.rn.f64 	%fd34, %fd22, %fd28, 0d3FB5555555555555;
	mov.f64 	%fd35, 0d3FB5555555555555;
	sub.f64 	%fd36, %fd35, %fd34;
	fma.rn.f64 	%fd37, %fd22, %fd28, %fd36;
	add.f64 	%fd38, %fd37, 0dBC46A4CB00B9E7B0;
	add.f64 	%fd39, %fd34, %fd38;
	sub.f64 	%fd40, %fd34, %fd39;
	add.f64 	%fd41, %fd38, %fd40;
	mul.rn.f64 	%fd42, %fd21, %fd21;
	neg.f64 	%fd43, %fd42;
	fma.rn.f64 	%fd44, %fd21, %fd21, %fd43;
	{
	.reg .b32 %temp; 
	mov.b64 	{%r22, %temp}, %fd33;
	}
	{
	.reg .b32 %temp; 
	mov.b64 	{%temp, %r23}, %fd33;
	}
	add.s32 	%r24, %r23, 1048576;
	mov.b64 	%fd45, {%r22, %r24};
	fma.rn.f64 	%fd46, %fd21, %fd45, %fd44;
	mul.rn.f64 	%fd47, %fd42, %fd21;
	neg.f64 	%fd48, %fd47;
	fma.rn.f64 	%fd49, %fd42, %fd21, %fd48;
	fma.rn.f64 	%fd50, %fd42, %fd33, %fd49;
	fma.rn.f64 	%fd51, %fd46, %fd21, %fd50;
	mul.rn.f64 	%fd52, %fd39, %fd47;
	neg.f64 	%fd53, %fd52;
	fma.rn.f64 	%fd54, %fd39, %fd47, %fd53;
	fma.rn.f64 	%fd55, %fd39, %fd51, %fd54;
	fma.rn.f64 	%fd56, %fd41, %fd47, %fd55;
	add.f64 	%fd57, %fd52, %fd56;
	sub.f64 	%fd58, %fd52, %fd57;
	add.f64 	%fd59, %fd56, %fd58;
	add.f64 	%fd60, %fd21, %fd57;
	sub.f64 	%fd61, %fd21, %fd60;
	add.f64 	%fd62, %fd57, %fd61;
	add.f64 	%fd63, %fd59, %fd62;
	add.f64 	%fd64, %fd33, %fd63;
	add.f64 	%fd65, %fd60, %fd64;
	sub.f64 	%fd66, %fd60, %fd65;
	add.f64 	%fd67, %fd64, %fd66;
	xor.b32  	%r25, %r45, -2147483648;
	mov.b32 	%r26, 1127219200;
	mov.b64 	%fd68, {%r25, %r26};
	mov.b32 	%r27, -2147483648;
	mov.b64 	%fd69, {%r27, %r26};
	sub.f64 	%fd70, %fd68, %fd69;
	fma.rn.f64 	%fd71, %fd70, 0d3FE62E42FEFA39EF, %fd65;
	fma.rn.f64 	%fd72, %fd70, 0dBFE62E42FEFA39EF, %fd71;
	sub.f64 	%fd73, %fd72, %fd65;
	sub.f64 	%fd74, %fd67, %fd73;
	fma.rn.f64 	%fd75, %fd70, 0d3C7ABC9E3B39803F, %fd74;
	add.f64 	%fd76, %fd71, %fd75;
	sub.f64 	%fd77, %fd71, %fd76;
	add.f64 	%fd78, %fd75, %fd77;
	{
	.reg .b32 %temp; 
	mov.b64 	{%temp, %r28}, %fd10;
	}
	{
	.reg .b32 %temp; 
	mov.b64 	{%r29, %temp}, %fd10;
	}
	shl.b32 	%r30, %r28, 1;
	setp.gt.u32 	%p3, %r30, -33554433;
	and.b32  	%r31, %r28, -15728641;
	selp.b32 	%r32, %r31, %r28, %p3;
	mov.b64 	%fd79, {%r29, %r32};
	mul.rn.f64 	%fd80, %fd76, %fd79;
	neg.f64 	%fd81, %fd80;
	fma.rn.f64 	%fd82, %fd76, %fd79, %fd81;
	fma.rn.f64 	%fd83, %fd78, %fd79, %fd82;
	add.f64 	%fd4, %fd80, %fd83;
	sub.f64 	%fd84, %fd80, %fd4;
	add.f64 	%fd5, %fd83, %fd84;
	fma.rn.f64 	%fd85, %fd4, 0d3FF71547652B82FE, 0d4338000000000000;
	{
	.reg .b32 %temp; 
	mov.b64 	{%r5, %temp}, %fd85;
	}
	mov.f64 	%fd86, 0dC338000000000000;
	add.rn.f64 	%fd87, %fd85, %fd86;
	fma.rn.f64 	%fd88, %fd87, 0dBFE62E42FEFA39EF, %fd4;
	fma.rn.f64 	%fd89, %fd87, 0dBC7ABC9E3B39803F, %fd88;
	fma.rn.f64 	%fd90, %fd89, 0d3E5ADE1569CE2BDF, 0d3E928AF3FCA213EA;
	fma.rn.f64 	%fd91, %fd90, %fd89, 0d3EC71DEE62401315;
	fma.rn.f64 	%fd92, %fd91, %fd89, 0d3EFA01997C89EB71;
	fma.rn.f64 	%fd93, %fd92, %fd89, 0d3F2A01A014761F65;
	fma.rn.f64 	%fd94, %fd93, %fd89, 0d3F56C16C1852B7AF;
	fma.rn.f64 	%fd95, %fd94, %fd89, 0d3F81111111122322;
	fma.rn.f64 	%fd96, %fd95, %fd89, 0d3FA55555555502A1;
	fma.rn.f64 	%fd97, %fd96, %fd89, 0d3FC5555555555511;
	fma.rn.f64 	%fd98, %fd97, %fd89, 0d3FE000000000000B;
	fma.rn.f64 	%fd99, %fd98, %fd89, 0d3FF0000000000000;
	fma.rn.f64 	%fd100, %fd99, %fd89, 0d3FF0000000000000;
	{
	.reg .b32 %temp; 
	mov.b64 	{%r6, %temp}, %fd100;
	}
	{
	.reg .b32 %temp; 
	mov.b64 	{%temp, %r7}, %fd100;
	}
	shl.b32 	%r33, %r5, 20;
	add.s32 	%r34, %r33, %r7;
	mov.b64 	%fd108, {%r6, %r34};
	{
	.reg .b32 %temp; 
	mov.b64 	{%temp, %r35}, %fd4;
	}
	mov.b32 	%f2, %r35;
	abs.f32 	%f1, %f2;
	setp.lt.f32 	%p4, %f1, 0f4086232B;
	@%p4 bra 	$L__BB1_5;
	setp.lt.f64 	%p5, %fd4, 0d0000000000000000;
	add.f64 	%fd101, %fd4, 0d7FF0000000000000;
	selp.f64 	%fd108, 0d0000000000000000, %fd101, %p5;
	setp.geu.f32 	%p6, %f1, 0f40874800;
	@%p6 bra 	$L__BB1_5;
	shr.u32 	%r36, %r5, 31;
	add.s32 	%r37, %r5, %r36;
	shr.s32 	%r38, %r37, 1;
	shl.b32 	%r39, %r38, 20;
	add.s32 	%r40, %r7, %r39;
	mov.b64 	%fd102, {%r6, %r40};
	sub.s32 	%r41, %r5, %r38;
	shl.b32 	%r42, %r41, 20;
	add.s32 	%r43, %r42, 1072693248;
	mov.b32 	%r44, 0;
	mov.b64 	%fd103, {%r44, %r43};
	mul.f64 	%fd108, %fd103, %fd102;
$L__BB1_5:
	abs.f64 	%fd104, %fd108;
	setp.eq.f64 	%p7, %fd104, 0d7FF0000000000000;
	fma.rn.f64 	%fd105, %fd108, %fd5, %fd108;
	selp.f64 	%fd106, %fd108, %fd105, %p7;
	st.param.f64 	[func_retval0], %fd106;
	ret;

}


// ===== COMPILED SASS (sm_100) =====

	.target	sm_100

	.elftype	@"ET_EXEC"


//--------------------- .note.nv.tkinfo           --------------------------
	.section	.note.nv.tkinfo,"",@"SHT_NOTE"
	.sectionflags	@"SHF_NOTE_NV_TKINFO"
	.tkinfo
        /*0018*/ 	.word	0x00000002
        /*0030*/ 	.string	""
        /*0030*/ 	.string	"ptxas"
        /*0030*/ 	.string	"Cuda compilation tools, release 13.0, V13.0.88"
        /*0030*/ 	.string	"Build cuda_13.0.r13.0/compiler.36424714_0"
        /*0030*/ 	.string	"-arch sm_100 -m 64 "



//--------------------- .note.nv.cuinfo           --------------------------
	.section	.note.nv.cuinfo,"",@"SHT_NOTE"
	.sectionflags	@"SHF_NOTE_NV_CUINFO"
        /*0018*/ 	.short	0x0002
        /*001a*/ 	.short	0x0064
        /*001c*/ 	.short	0x0082
	.zero		2


//--------------------- .nv.info                  --------------------------
	.section	.nv.info,"",@"SHT_CUDA_INFO"
	.align	4


	//----- nvinfo : EIATTR_REGCOUNT
	.align		4
        /*0000*/ 	.byte	0x04, 0x2f
        /*0002*/ 	.short	(.L_1 - .L_0)
	.align		4
.L_0:
        /*0004*/ 	.word	index@(_Z11random_pathPfS_ffffffii)
        /*0008*/ 	.word	0x00000022


	//----- nvinfo : EIATTR_FRAME_SIZE
	.align		4
.L_1:
        /*000c*/ 	.byte	0x04, 0x11
        /*000e*/ 	.short	(.L_3 - .L_2)
	.align		4
.L_2:
        /*0010*/ 	.word	index@($_Z11random_pathPfS_ffffffii$__internal_accurate_pow)
        /*0014*/ 	.word	0x00000000


	//----- nvinfo : EIATTR_FRAME_SIZE
	.align		4
.L_3:
        /*0018*/ 	.byte	0x04, 0x11
        /*001a*/ 	.short	(.L_5 - .L_4)
	.align		4
.L_4:
        /*001c*/ 	.word	index@(_Z11random_pathPfS_ffffffii)
        /*0020*/ 	.word	0x00000000


	//----- nvinfo : EIATTR_MIN_STACK_SIZE
	.align		4
.L_5:
        /*0024*/ 	.byte	0x04, 0x12
        /*0026*/ 	.short	(.L_7 - .L_6)
	.align		4
.L_6:
        /*0028*/ 	.word	index@(_Z11random_pathPfS_ffffffii)
        /*002c*/ 	.word	0x00000000
.L_7:


//--------------------- .nv.compat                --------------------------
	.section	.nv.compat,"",@"SHT_CUDA_COMPAT_INFO"
	.align	4
        /*0000*/ 	.byte	0x02, 0x09, 0x00, 0x00, 0x02, 0x02, 0x01, 0x00, 0x02, 0x05, 0x05, 0x00, 0x03, 0x07, 0x01, 0x01
        /*0010*/ 	.byte	0x02, 0x03, 0x00, 0x00, 0x02, 0x06, 0x01, 0x00, 0x04, 0x0b, 0x08, 0x00, 0x01, 0x00, 0x00, 0x00
        /*0020*/ 	.byte	0x00, 0x00, 0x00, 0x00


//--------------------- .nv.info._Z11random_pathPfS_ffffffii --------------------------
	.section	.nv.info._Z11random_pathPfS_ffffffii,"",@"SHT_CUDA_INFO"
	.sectionflags	@""
	.align	4


	//----- nvinfo : EIATTR_CUDA_API_VERSION
	.align		4
        /*0000*/ 	.byte	0x04, 0x37
        /*0002*/ 	.short	(.L_9 - .L_8)
.L_8:
        /*0004*/ 	.word	0x00000082


	//----- nvinfo : EIATTR_KPARAM_INFO
	.align		4
.L_9:
        /*0008*/ 	.byte	0x04, 0x17
        /*000a*/ 	.short	(.L_11 - .L_10)
.L_10:
        /*000c*/ 	.word	0x00000000
        /*0010*/ 	.short	0x0009
        /*0012*/ 	.short	0x002c
        /*0014*/ 	.byte	0x00, 0xf0, 0x11, 0x00


	//----- nvinfo : EIATTR_KPARAM_INFO
	.align		4
.L_11:
        /*0018*/ 	.byte	0x04, 0x17
        /*001a*/ 	.short	(.L_13 - .L_12)
.L_12:
        /*001c*/ 	.word	0x00000000
        /*0020*/ 	.short	0x0008
        /*0022*/ 	.short	0x0028
        /*0024*/ 	.byte	0x00, 0xf0, 0x11, 0x00


	//----- nvinfo : EIATTR_KPARAM_INFO
	.align		4
.L_13:
        /*0028*/ 	.byte	0x04, 0x17
        /*002a*/ 	.short	(.L_15 - .L_14)
.L_14:
        /*002c*/ 	.word	0x00000000
        /*0030*/ 	.short	0x0007
        /*0032*/ 	.short	0x0024
        /*0034*/ 	.byte	0x00, 0xf0, 0x11, 0x00


	//----- nvinfo : EIATTR_KPARAM_INFO
	.align		4
.L_15:
        /*0038*/ 	.byte	0x04, 0x17
        /*003a*/ 	.short	(.L_17 - .L_16)
.L_16:
        /*003c*/ 	.word	0x00000000
        /*0040*/ 	.short	0x0006
        /*0042*/ 	.short	0x0020
        /*0044*/ 	.byte	0x00, 0xf0, 0x11, 0x00


	//----- nvinfo : EIATTR_KPARAM_INFO
	.align		4
.L_17:
        /*0048*/ 	.byte	0x04, 0x17
        /*004a*/ 	.short	(.L_19 - .L_18)
.L_18:
        /*004c*/ 	.word	0x00000000
        /*0050*/ 	.short	0x0005
        /*0052*/ 	.short	0x001c
        /*0054*/ 	.byte	0x00, 0xf0, 0x11, 0x00


	//----- nvinfo : EIATTR_KPARAM_INFO
	.align		4
.L_19:
        /*0058*/ 	.byte	0x04, 0x17
        /*005a*/ 	.short	(.L_21 - .L_20)
.L_20:
        /*005c*/ 	.word	0x00000000
        /*0060*/ 	.short	0x0004
        /*0062*/ 	.short	0x0018
        /*0064*/ 	.byte	0x00, 0xf0, 0x11, 0x00


	//----- nvinfo : EIATTR_KPARAM_INFO
	.align		4
.L_21:
        /*0068*/ 	.byte	0x04, 0x17
        /*006a*/ 	.short	(.L_23 - .L_22)
.L_22:
        /*006c*/ 	.word	0x00000000
        /*0070*/ 	.short	0x0003
        /*0072*/ 	.short	0x0014
        /*0074*/ 	.byte	0x00, 0xf0, 0x11, 0x00


	//----- nvinfo : EIATTR_KPARAM_INFO
	.align		4
.L_23:
        /*0078*/ 	.byte	0x04, 0x17
        /*007a*/ 	.short	(.L_25 - .L_24)
.L_24:
        /*007c*/ 	.word	0x00000000
        /*0080*/ 	.short	0x0002
        /*0082*/ 	.short	0x0010
        /*0084*/ 	.byte	0x00, 0xf0, 0x11, 0x00


	//----- nvinfo : EIATTR_KPARAM_INFO
	.align		4
.L_25:
        /*0088*/ 	.byte	0x04, 0x17
        /*008a*/ 	.short	(.L_27 - .L_26)
.L_26:
        /*008c*/ 	.word	0x00000000
        /*0090*/ 	.short	0x0001
        /*0092*/ 	.short	0x0008
        /*0094*/ 	.byte	0x00, 0xf5, 0x21, 0x00


	//----- nvinfo : EIATTR_KPARAM_INFO
	.align		4
.L_27:
        /*0098*/ 	.byte	0x04, 0x17
        /*009a*/ 	.short	(.L_29 - .L_28)
.L_28:
        /*009c*/ 	.word	0x00000000
        /*00a0*/ 	.short	0x0000
        /*00a2*/ 	.short	0x0000
        /*00a4*/ 	.byte	0x00, 0xf5, 0x21, 0x00


	//----- nvinfo : EIATTR_SPARSE_MMA_MASK
	.align		4
.L_29:
        /*00a8*/ 	.byte	0x03, 0x50
        /*00aa*/ 	.short	0x0000


	//----- nvinfo : EIATTR_MAXREG_COUNT
	.align		4
        /*00ac*/ 	.byte	0x03, 0x1b
        /*00ae*/ 	.short	0x00ff


	//----- nvinfo : EIATTR_NUM_BARRIERS
	.align		4
        /*00b0*/ 	.byte	0x02, 0x4c
        /*00b2*/ 	.byte	0x01
	.zero		1


	//----- nvinfo : EIATTR_MERCURY_ISA_VERSION
	.align		4
        /*00b4*/ 	.byte	0x03, 0x5f
        /*00b6*/ 	.short	0x0101


	//----- nvinfo : EIATTR_VRC_CTA_INIT_COUNT
	.align		4
        /*00b8*/ 	.byte	0x02, 0x4a
	.zero		1
	.zero		1


	//----- nvinfo : EIATTR_EXIT_INSTR_OFFSETS
	.align		4
        /*00bc*/ 	.byte	0x04, 0x1c
        /*00be*/ 	.short	(.L_31 - .L_30)


	//   ....[0]....
.L_30:
        /*00c0*/ 	.word	0x00000070


	//   ....[1]....
        /*00c4*/ 	.word	0x000007e0


	//   ....[2]....
        /*00c8*/ 	.word	0x00000850


	//----- nvinfo : EIATTR_CRS_STACK_SIZE
	.align		4
.L_31:
        /*00cc*/ 	.byte	0x04, 0x1e
        /*00ce*/ 	.short	(.L_33 - .L_32)
.L_32:
        /*00d0*/ 	.word	0x00000000


	//----- nvinfo : EIATTR_CBANK_PARAM_SIZE
	.align		4
.L_33:
        /*00d4*/ 	.byte	0x03, 0x19
        /*00d6*/ 	.short	0x0030


	//----- nvinfo : EIATTR_PARAM_CBANK
	.align		4
        /*00d8*/ 	.byte	0x04, 0x0a
        /*00da*/ 	.short	(.L_35 - .L_34)
	.align		4
.L_34:
        /*00dc*/ 	.word	index@(.nv.constant0._Z11random_pathPfS_ffffffii)
        /*00e0*/ 	.short	0x0380
        /*00e2*/ 	.short	0x0030


	//----- nvinfo : EIATTR_SW_WAR
	.align		4
.L_35:
        /*00e4*/ 	.byte	0x04, 0x36
        /*00e6*/ 	.short	(.L_37 - .L_36)
.L_36:
        /*00e8*/ 	.word	0x00000008
.L_37:


//--------------------- .nv.callgraph             --------------------------
	.section	.nv.callgraph,"",@"SHT_CUDA_CALLGRAPH"
	.align	4
	.sectionentsize	8
	.align		4
        /*0000*/ 	.word	0x00000000
	.align		4
        /*0004*/ 	.word	0xffffffff
	.align		4
        /*0008*/ 	.word	0x00000000
	.align		4
        /*000c*/ 	.word	0xfffffffe
	.align		4
        /*0010*/ 	.word	0x00000000
	.align		4
        /*0014*/ 	.word	0xfffffffd
	.align		4
        /*0018*/ 	.word	0x00000000
	.align		4
        /*001c*/ 	.word	0xfffffffc


//--------------------- .text._Z11random_pathPfS_ffffffii --------------------------
	.section	.text._Z11random_pathPfS_ffffffii,"ax",@progbits
	.align	128
        .global         _Z11random_pathPfS_ffffffii
        .type           _Z11random_pathPfS_ffffffii,@function
        .size           _Z11random_pathPfS_ffffffii,(.L_x_8 - _Z11random_pathPfS_ffffffii)
        .other          _Z11random_pathPfS_ffffffii,@"STO_CUDA_ENTRY STV_DEFAULT"
_Z11random_pathPfS_ffffffii:
.text._Z11random_pathPfS_ffffffii:
[----:B------:R-:W-:Y:S01]  /*0000*/  LDC R1, c[0x0][0x37c] ;  /* 0x0000df00ff017b82 */ /* 0x000fe20000000800 */
[----:B------:R-:W0:Y:S07]  /*0010*/  S2R R18, SR_CTAID.X ;  /* 0x0000000000127919 */ /* 0x000e2e0000002500 */
[----:B------:R-:W1:Y:S01]  /*0020*/  LDC R5, c[0x0][0x3a8] ;  /* 0x0000ea00ff057b82 */ /* 0x000e620000000800 */
[----:B------:R-:W0:Y:S01]  /*0030*/  LDCU UR4, c[0x0][0x360] ;  /* 0x00006c00ff0477ac */ /* 0x000e220008000800 */
[----:B------:R-:W0:Y:S02]  /*0040*/  S2R R3, SR_TID.X ;  /* 0x0000000000037919 */ /* 0x000e240000002100 */
[----:B0-----:R-:W-:-:S05]  /*0050*/  IMAD R18, R18, UR4, R3 ;  /* 0x0000000412127c24 */ /* 0x001fca000f8e0203 */
[----:B-1----:R-:W-:-:S13]  /*0060*/  ISETP.GT.AND P0, PT, R18, R5, PT ;  /* 0x000000051200720c */ /* 0x002fda0003f04270 */
[----:B------:R-:W-:Y:S05]  /*0070*/  @P0 EXIT ;  /* 0x000000000000094d */ /* 0x000fea0003800000 */
[----:B------:R-:W-:Y:S01]  /*0080*/  ISETP.GE.AND P0, PT, R5, 0x1, PT ;  /* 0x000000010500780c */ /* 0x000fe20003f06270 */
[----:B------:R-:W-:Y:S01]  /*0090*/  HFMA2 R3, -RZ, RZ, 1.443359375, -0.2030029296875 ;  /* 0x3dc6b27fff037431 */ /* 0x000fe200000001ff */
[----:B------:R-:W-:Y:S01]  /*00a0*/  I2FP.F32.S32 R0, R5 ;  /* 0x0000000500007245 */ /* 0x000fe20000201400 */
[----:B------:R-:W0:Y:S01]  /*00b0*/  LDC R4, c[0x0][0x398] ;  /* 0x0000e600ff047b82 */ /* 0x000e220000000800 */
[----:B------:R-:W0:Y:S01]  /*00c0*/  LDCU.64 UR4, c[0x0][0x390] ;  /* 0x00007200ff0477ac */ /* 0x000e220008000a00 */
[----:B------:R-:W-:Y:S01]  /*00d0*/  IMAD.MOV.U32 R9, RZ, RZ, 0x3bbb989d ;  /* 0x3bbb989dff097424 */ /* 0x000fe200078e00ff */
[----:B------:R-:W-:Y:S01]  /*00e0*/  FSEL R6, RZ, -23, P0 ;  /* 0xc1b80000ff067808 */ /* 0x000fe20000000000 */
[----:B------:R-:W1:Y:S04]  /*00f0*/  LDCU.64 UR6, c[0x0][0x358] ;  /* 0x00006b00ff0677ac */ /* 0x000e680008000a00 */
[----:B------:R-:W2:Y:S02]  /*0100*/  LDC R10, c[0x0][0x3a0] ;  /* 0x0000e800ff0a7b82 */ /* 0x000ea40000000800 */
[----:B------:R-:W-:-:S04]  /*0110*/  @!P0 FMUL R0, R0, 8388608 ;  /* 0x4b00000000008820 */ /* 0x000fc80000400000 */
[C---:B------:R-:W-:Y:S01]  /*0120*/  VIADD R2, R0.reuse, 0xc0cafb0d ;  /* 0xc0cafb0d00027836 */ /* 0x040fe20000000000 */
[----:B------:R-:W-:-:S04]  /*0130*/  ISETP.GT.U32.AND P0, PT, R0, 0x7f7fffff, PT ;  /* 0x7f7fffff0000780c */ /* 0x000fc80003f04070 */
[----:B------:R-:W-:-:S05]  /*0140*/  LOP3.LUT R7, R2, 0xff800000, RZ, 0xc0, !PT ;  /* 0xff80000002077812 */ /* 0x000fca00078ec0ff */
[----:B------:R-:W-:Y:S01]  /*0150*/  IMAD.IADD R2, R0, 0x1, -R7 ;  /* 0x0000000100027824 */ /* 0x000fe200078e0a07 */
[----:B------:R-:W-:-:S03]  /*0160*/  I2FP.F32.S32 R7, R7 ;  /* 0x0000000700077245 */ /* 0x000fc60000201400 */
[----:B------:R-:W-:Y:S01]  /*0170*/  FADD R8, R2, -1 ;  /* 0xbf80000002087421 */ /* 0x000fe20000000000 */
[----:B0-----:R-:W-:Y:S01]  /*0180*/  FMUL R2, R4, -UR5 ;  /* 0x8000000504027c20 */ /* 0x001fe20008400000 */
[----:B------:R-:W-:Y:S01]  /*0190*/  MOV R4, 0x437c0000 ;  /* 0x437c000000047802 */ /* 0x000fe20000000f00 */
[----:B------:R-:W-:Y:S01]  /*01a0*/  FFMA R6, R7, 1.1920928955078125e-07, R6 ;  /* 0x3400000007067823 */ /* 0x000fe20000000006 */
[----:B------:R-:W-:Y:S01]  /*01b0*/  FFMA R3, R8, R3, -0.16845393180847167969 ;  /* 0xbe2c7f3008037423 */ /* 0x000fe20000000003 */
[----:B------:R-:W-:-:S03]  /*01c0*/  IMAD.MOV.U32 R7, RZ, RZ, 0x7f800000 ;  /* 0x7f800000ff077424 */ /* 0x000fc600078e00ff */
[----:B------:R-:W-:-:S04]  /*01d0*/  FFMA R3, R8, R3, 0.1716887056827545166 ;  /* 0x3e2fcf2a08037423 */ /* 0x000fc80000000003 */
[----:B------:R-:W-:-:S04]  /*01e0*/  FFMA R3, R8, R3, -0.17900948226451873779 ;  /* 0xbe374e4308037423 */ /* 0x000fc80000000003 */
[----:B------:R-:W-:-:S04]  /*01f0*/  FFMA R3, R8, R3, 0.20512372255325317383 ;  /* 0x3e520bf408037423 */ /* 0x000fc80000000003 */
[----:B------:R-:W-:Y:S01]  /*0200*/  FFMA R5, R8, R3, -0.24046532809734344482 ;  /* 0xbe763c8b08057423 */ /* 0x000fe20000000003 */
[----:B------:R-:W-:-:S03]  /*0210*/  FFMA.SAT R3, R2, R9, 0.5 ;  /* 0x3f00000002037423 */ /* 0x000fc60000002009 */
[----:B------:R-:W-:Y:S01]  /*0220*/  FFMA R5, R8, R5, 0.28857114911079406738 ;  /* 0x3e93bf9908057423 */ /* 0x000fe20000000005 */
[----:B------:R-:W-:-:S03]  /*0230*/  FFMA.RM R4, R3, R4, 12582913 ;  /* 0x4b40000103047423 */ /* 0x000fc60000004004 */
[----:B------:R-:W-:Y:S01]  /*0240*/  FFMA R5, R8, R5, -0.36067417263984680176 ;  /* 0xbeb8aa4908057423 */ /* 0x000fe20000000005 */
[C---:B------:R-:W-:Y:S01]  /*0250*/  FADD R3, R4.reuse, -12583039 ;  /* 0xcb40007f04037421 */ /* 0x040fe20000000000 */
[----:B------:R-:W-:Y:S02]  /*0260*/  SHF.L.U32 R4, R4, 0x17, RZ ;  /* 0x0000001704047819 */ /* 0x000fe400000006ff */
[----:B------:R-:W-:Y:S01]  /*0270*/  FFMA R5, R8, R5, 0.48089820146560668945 ;  /* 0x3ef6384a08057423 */ /* 0x000fe20000000005 */
[----:B------:R-:W-:-:S03]  /*0280*/  FFMA R3, R2, 1.4426950216293334961, -R3 ;  /* 0x3fb8aa3b02037823 */ /* 0x000fc60000000803 */
[----:B------:R-:W-:Y:S01]  /*0290*/  FFMA R9, R8, R5, -0.72134751081466674805 ;  /* 0xbf38aa3b08097423 */ /* 0x000fe20000000005 */
[----:B------:R-:W-:Y:S02]  /*02a0*/  FFMA R5, R2, 1.925963033500011079e-08, R3 ;  /* 0x32a5706002057823 */ /* 0x000fe40000000003 */
[----:B------:R-:W0:Y:S01]  /*02b0*/  LDC.64 R2, c[0x0][0x380] ;  /* 0x0000e000ff027b82 */ /* 0x000e220000000a00 */
[----:B------:R-:W-:-:S03]  /*02c0*/  FMUL R9, R8, R9 ;  /* 0x0000000908097220 */ /* 0x000fc60000400000 */
[----:B------:R-:W3:Y:S01]  /*02d0*/  MUFU.EX2 R5, R5 ;  /* 0x0000000500057308 */ /* 0x000ee20000000800 */
[----:B------:R-:W-:-:S04]  /*02e0*/  FMUL R9, R8, R9 ;  /* 0x0000000908097220 */ /* 0x000fc80000400000 */
[----:B------:R-:W-:-:S04]  /*02f0*/  FFMA R9, R8, 1.4426950216293334961, R9 ;  /* 0x3fb8aa3b08097823 */ /* 0x000fc80000000009 */
[----:B------:R-:W-:Y:S01]  /*0300*/  FADD R6, R6, R9 ;  /* 0x0000000906067221 */ /* 0x000fe20000000000 */
[C---:B------:R-:W-:Y:S01]  /*0310*/  @P0 FFMA R6, R0.reuse, R7, +INF ;  /* 0x7f80000000060423 */ /* 0x040fe20000000007 */
[----:B------:R-:W-:-:S04]  /*0320*/  FSETP.NEU.AND P0, PT, R0, RZ, PT ;  /* 0x000000ff0000720b */ /* 0x000fc80003f0d000 */
[----:B------:R-:W-:Y:S01]  /*0330*/  FSEL R6, R6, -INF , P0 ;  /* 0xff80000006067808 */ /* 0x000fe20000000000 */
[----:B---3--:R-:W-:Y:S01]  /*0340*/  FMUL R4, R4, R5 ;  /* 0x0000000504047220 */ /* 0x008fe20000400000 */
[----:B--2---:R-:W-:Y:S01]  /*0350*/  FADD R5, -R10, UR4 ;  /* 0x000000040a057e21 */ /* 0x004fe20008000100 */
[----:B0-----:R-:W-:-:S03]  /*0360*/  IMAD.WIDE R2, R18, 0x4, R2 ;  /* 0x0000000412027825 */ /* 0x001fc600078e0202 */
[----:B------:R-:W0:Y:S01]  /*0370*/  F2I.TRUNC.NTZ R6, R6 ;  /* 0x0000000600067305 */ /* 0x000e22000020f100 */
[----:B------:R-:W-:-:S04]  /*0380*/  FMUL R4, RZ, R4 ;  /* 0x00000004ff047220 */ /* 0x000fc80000400000 */
[----:B------:R-:W-:-:S05]  /*0390*/  FMUL R5, R4, R5 ;  /* 0x0000000504057220 */ /* 0x000fca0000400000 */
[----:B-1----:R1:W-:Y:S01]  /*03a0*/  STG.E desc[UR6][R2.64], R5 ;  /* 0x0000000502007986 */ /* 0x0023e2000c101906 */
[----:B0-----:R-:W-:Y:S01]  /*03b0*/  VIMNMX R19, PT, PT, RZ, R6, !PT ;  /* 0x00000006ff137248 */ /* 0x001fe20007fe0100 */
[----:B------:R-:W-:Y:S03]  /*03c0*/  BAR.SYNC.DEFER_BLOCKING 0x0 ;  /* 0x0000000000007b1d */ /* 0x000fe60000010000 */
[----:B------:R-:W-:-:S13]  /*03d0*/  ISETP.NE.AND P0, PT, R19, RZ, PT ;  /* 0x000000ff1300720c */ /* 0x000fda0003f05270 */
[----:B-1----:R-:W-:Y:S05]  /*03e0*/  @!P0 BRA `(.L_x_0) ;  /* 0x0000000000f88947 */ /* 0x002fea0003800000 */
[----:B------:R-:W0:Y:S01]  /*03f0*/  LDC.64 R4, c[0x0][0x380] ;  /* 0x0000e000ff047b82 */ /* 0x000e220000000a00 */
[----:B------:R-:W-:Y:S01]  /*0400*/  IMAD.MOV R19, RZ, RZ, -R19 ;  /* 0x000000ffff137224 */ /* 0x000fe200078e0a13 */
[----:B------:R-:W-:Y:S01]  /*0410*/  IADD3 R28, PT, PT, R18, 0x1, RZ ;  /* 0x00000001121c7810 */ /* 0x000fe20007ffe0ff */
[----:B------:R-:W-:Y:S01]  /*0420*/  IMAD.MOV.U32 R6, RZ, RZ, 0x0 ;  /* 0x00000000ff067424 */ /* 0x000fe200078e00ff */
[----:B------:R-:W-:Y:S01]  /*0430*/  MOV R7, 0x3ff00000 ;  /* 0x3ff0000000077802 */ /* 0x000fe20000000f00 */
[----:B------:R-:W-:-:S06]  /*0440*/  UMOV UR4, URZ ;  /* 0x000000ff00047c82 */ /* 0x000fcc0008000000 */
.L_x_5:
[----:B------:R-:W-:Y:S01]  /*0450*/  VIADD R19, R19, 0x1 ;  /* 0x0000000113137836 */ /* 0x000fe20000000000 */
[----:B------:R-:W-:Y:S01]  /*0460*/  BSSY.RECONVERGENT B0, `(.L_x_1) ;  /* 0x0000006000007945 */ /* 0x000fe20003800200 */
[----:B------:R-:W-:Y:S01]  /*0470*/  MOV R20, R6 ;  /* 0x0000000600147202 */ /* 0x000fe20000000f00 */
[----:B------:R-:W-:Y:S01]  /*0480*/  IMAD.MOV.U32 R21, RZ, RZ, R7 ;  /* 0x000000ffff157224 */ /* 0x000fe200078e0007 */
[----:B------:R-:W-:Y:S02]  /*0490*/  MOV R0, 0x4c0 ;  /* 0x000004c000007802 */ /* 0x000fe40000000f00 */
[----:B0-----:R-:W-:-:S13]  /*04a0*/  ISETP.NE.AND P0, PT, R19, RZ, PT ;  /* 0x000000ff1300720c */ /* 0x001fda0003f05270 */
[----:B0-----:R-:W-:Y:S05]  /*04b0*/  CALL.REL.NOINC `($_Z11random_pathPfS_ffffffii$__internal_accurate_pow) ;  /* 0x0000000000e87944 */ /* 0x001fea0003c00000 */
[----:B------:R-:W-:Y:S05]  /*04c0*/  BSYNC.RECONVERGENT B0 ;  /* 0x0000000000007941 */ /* 0x000fea0003800200 */
.L_x_1:
[----:B------:R-:W-:Y:S01]  /*04d0*/  IMAD.MOV.U32 R9, RZ, RZ, R11 ;  /* 0x000000ffff097224 */ /* 0x000fe200078e000b */
[----:B------:R-:W-:Y:S01]  /*04e0*/  MOV R8, R10 ;  /* 0x0000000a00087202 */ /* 0x000fe20000000f00 */
[----:B------:R-:W-:Y:S01]  /*04f0*/  BSSY.RECONVERGENT B0, `(.L_x_2) ;  /* 0x0000029000007945 */ /* 0x000fe20003800200 */
[----:B------:R-:W-:-:S03]  /*0500*/  ISETP.GE.AND P3, PT, R28, RZ, PT ;  /* 0x000000ff1c00720c */ /* 0x000fc60003f66270 */
[----:B------:R0:W1:Y:S02]  /*0510*/  F2I.F64.TRUNC R9, R8 ;  /* 0x0000000800097311 */ /* 0x000064000030d100 */
[----:B0-----:R-:W-:Y:S02]  /*0520*/  IABS R8, R28 ;  /* 0x0000001c00087213 */ /* 0x001fe40000000000 */
[-C--:B-1----:R-:W-:Y:S02]  /*0530*/  IABS R12, R9.reuse ;  /* 0x00000009000c7213 */ /* 0x082fe40000000000 */
[----:B------:R-:W-:Y:S02]  /*0540*/  IABS R14, R9 ;  /* 0x00000009000e7213 */ /* 0x000fe40000000000 */
[----:B------:R-:W0:Y:S08]  /*0550*/  I2F.RP R0, R12 ;  /* 0x0000000c00007306 */ /* 0x000e300000209400 */
[----:B0-----:R-:W0:Y:S02]  /*0560*/  MUFU.RCP R0, R0 ;  /* 0x0000000000007308 */ /* 0x001e240000001000 */
[----:B0-----:R-:W-:Y:S01]  /*0570*/  IADD3 R10, PT, PT, R0, 0xffffffe, RZ ;  /* 0x0ffffffe000a7810 */ /* 0x001fe20007ffe0ff */
[----:B------:R-:W-:-:S05]  /*0580*/  IMAD.MOV R0, RZ, RZ, -R14 ;  /* 0x000000ffff007224 */ /* 0x000fca00078e0a0e */
[----:B------:R0:W1:Y:S02]  /*0590*/  F2I.FTZ.U32.TRUNC.NTZ R11, R10 ;  /* 0x0000000a000b7305 */ /* 0x000064000021f000 */
[----:B0-----:R-:W-:Y:S02]  /*05a0*/  HFMA2 R10, -RZ, RZ, 0, 0 ;  /* 0x00000000ff0a7431 */ /* 0x001fe400000001ff */
[----:B-1----:R-:W-:-:S04]  /*05b0*/  IMAD.MOV R13, RZ, RZ, -R11 ;  /* 0x000000ffff0d7224 */ /* 0x002fc800078e0a0b */
[----:B------:R-:W-:-:S04]  /*05c0*/  IMAD R13, R13, R12, RZ ;  /* 0x0000000c0d0d7224 */ /* 0x000fc800078e02ff */
[----:B------:R-:W-:-:S06]  /*05d0*/  IMAD.HI.U32 R11, R11, R13, R10 ;  /* 0x0000000d0b0b7227 */ /* 0x000fcc00078e000a */
[----:B------:R-:W-:-:S04]  /*05e0*/  IMAD.HI.U32 R11, R11, R8, RZ ;  /* 0x000000080b0b7227 */ /* 0x000fc800078e00ff */
[----:B------:R-:W-:-:S05]  /*05f0*/  IMAD R11, R11, R0, R8 ;  /* 0x000000000b0b7224 */ /* 0x000fca00078e0208 */
[----:B------:R-:W-:-:S13]  /*0600*/  ISETP.GT.U32.AND P1, PT, R12, R11, PT ;  /* 0x0000000b0c00720c */ /* 0x000fda0003f24070 */
[----:B------:R-:W-:Y:S02]  /*0610*/  @!P1 IADD3 R11, PT, PT, R11, -R12, RZ ;  /* 0x8000000c0b0b9210 */ /* 0x000fe40007ffe0ff */
[----:B------:R-:W-:Y:S02]  /*0620*/  ISETP.NE.AND P1, PT, R9, RZ, PT ;  /* 0x000000ff0900720c */ /* 0x000fe40003f25270 */
[----:B------:R-:W-:-:S13]  /*0630*/  ISETP.GT.U32.AND P2, PT, R12, R11, PT ;  /* 0x0000000b0c00720c */ /* 0x000fda0003f44070 */
[----:B------:R-:W-:-:S05]  /*0640*/  @!P2 IMAD.IADD R11, R11, 0x1, -R12 ;  /* 0x000000010b0ba824 */ /* 0x000fca00078e0a0c */
[----:B------:R-:W-:Y:S02]  /*0650*/  @!P3 IADD3 R11, PT, PT, -R11, RZ, RZ ;  /* 0x000000ff0b0bb210 */ /* 0x000fe40007ffe1ff */
[----:B------:R-:W-:-:S04]  /*0660*/  @!P1 LOP3.LUT R11, RZ, R9, RZ, 0x33, !PT ;  /* 0x00000009ff0b9212 */ /* 0x000fc800078e33ff */
[----:B------:R-:W-:-:S13]  /*0670*/  ISETP.NE.AND P1, PT, R11, RZ, PT ;  /* 0x000000ff0b00720c */ /* 0x000fda0003f25270 */
[----:B------:R-:W-:Y:S05]  /*0680*/  @P1 BRA `(.L_x_3) ;  /* 0x00000000003c1947 */ /* 0x000fea0003800000 */
[----:B------:R-:W0:Y:S01]  /*0690*/  I2F.F64 R20, UR4 ;  /* 0x0000000400147d12 */ /* 0x000e220008201c00 */
[----:B------:R-:W-:Y:S01]  /*06a0*/  BSSY.RECONVERGENT B1, `(.L_x_4) ;  /* 0x0000003000017945 */ /* 0x000fe20003800200 */
[----:B------:R-:W-:-:S07]  /*06b0*/  MOV R0, 0x6d0 ;  /* 0x000006d000007802 */ /* 0x000fce0000000f00 */
[----:B0-----:R-:W-:Y:S05]  /*06c0*/  CALL.REL.NOINC `($_Z11random_pathPfS_ffffffii$__internal_accurate_pow) ;  /* 0x0000000000647944 */ /* 0x001fea0003c00000 */
[----:B------:R-:W-:Y:S05]  /*06d0*/  BSYNC.RECONVERGENT B1 ;  /* 0x0000000000017941 */ /* 0x000fea0003800200 */
.L_x_4:
[----:B------:R-:W-:Y:S01]  /*06e0*/  ISETP.NE.AND P1, PT, RZ, UR4, PT ;  /* 0x00000004ff007c0c */ /* 0x000fe2000bf25270 */
[----:B------:R-:W2:Y:S03]  /*06f0*/  LDG.E R0, desc[UR6][R2.64] ;  /* 0x0000000602007981 */ /* 0x000ea6000c1e1900 */
[----:B------:R-:W-:Y:S02]  /*0700*/  FSEL R11, R11, 1.875, P1 ;  /* 0x3ff000000b0b7808 */ /* 0x000fe40000800000 */
[----:B------:R-:W-:-:S04]  /*0710*/  FSEL R10, R10, RZ, P1 ;  /* 0x000000ff0a0a7208 */ /* 0x000fc80000800000 */
[----:B------:R-:W0:Y:S02]  /*0720*/  F2I.F64.TRUNC R11, R10 ;  /* 0x0000000a000b7311 */ /* 0x000e24000030d100 */
[----:B0-----:R-:W-:-:S04]  /*0730*/  IMAD.IADD R9, R18, 0x1, -R11 ;  /* 0x0000000112097824 */ /* 0x001fc800078e0a0b */
[----:B------:R-:W-:-:S06]  /*0740*/  IMAD.WIDE R8, R9, 0x4, R4 ;  /* 0x0000000409087825 */ /* 0x000fcc00078e0204 */
[----:B------:R-:W2:Y:S02]  /*0750*/  LDG.E R9, desc[UR6][R8.64] ;  /* 0x0000000608097981 */ /* 0x000ea4000c1e1900 */
[----:B--2---:R-:W-:-:S05]  /*0760*/  FADD R13, R0, R9 ;  /* 0x00000009000d7221 */ /* 0x004fca0000000000 */
[----:B------:R0:W-:Y:S02]  /*0770*/  STG.E desc[UR6][R2.64], R13 ;  /* 0x0000000d02007986 */ /* 0x0001e4000c101906 */
.L_x_3:
[----:B------:R-:W-:Y:S05]  /*0780*/  BSYNC.RECONVERGENT B0 ;  /* 0x0000000000007941 */ /* 0x000fea0003800200 */
.L_x_2:
[----:B------:R-:W-:Y:S01]  /*0790*/  BAR.SYNC.DEFER_BLOCKING 0x0 ;  /* 0x0000000000007b1d */ /* 0x000fe20000010000 */
[----:B------:R-:W-:-:S05]  /*07a0*/  UIADD3 UR4, UPT, UPT, UR4, 0x1, URZ ;  /* 0x0000000104047890 */ /* 0x000fca000fffe0ff */
[----:B------:R-:W-:Y:S01]  /*07b0*/  DADD R6, R6, 1 ;  /* 0x3ff0000006067429 */ /* 0x000fe20000000000 */
[----:B------:R-:W-:Y:S10]  /*07c0*/  @P0 BRA `(.L_x_5) ;  /* 0xfffffffc00200947 */ /* 0x000ff4000383ffff */
.L_x_0:
[----:B------:R-:W-:-:S13]  /*07d0*/  ISETP.NE.AND P0, PT, R18, RZ, PT ;  /* 0x000000ff1200720c */ /* 0x000fda0003f05270 */
[----:B------:R-:W-:Y:S05]  /*07e0*/  @P0 EXIT ;  /* 0x000000000000094d */ /* 0x000fea0003800000 */
[----:B------:R-:W1:Y:S08]  /*07f0*/  LDC R5, c[0x0][0x3a8] ;  /* 0x0000ea00ff057b82 */ /* 0x000e700000000800 */
[----:B0-----:R-:W1:Y:S02]  /*0800*/  LDC.64 R2, c[0x0][0x380] ;  /* 0x0000e000ff027b82 */ /* 0x001e640000000a00 */
[----:B-1----:R-:W-:-:S06]  /*0810*/  IMAD.WIDE R2, R5, 0x4, R2 ;  /* 0x0000000405027825 */ /* 0x002fcc00078e0202 */
[----:B------:R-:W2:Y:S01]  /*0820*/  LDG.E R3, desc[UR6][R2.64+-0x4] ;  /* 0xfffffc0602037981 */ /* 0x000ea2000c1e1900 */
[----:B------:R-:W2:Y:S03]  /*0830*/  LDC.64 R4, c[0x0][0x388] ;  /* 0x0000e200ff047b82 */ /* 0x000ea60000000a00 */
[----:B--2---:R-:W-:Y:S01]  /*0840*/  STG.E desc[UR6][R4.64], R3 ;  /* 0x0000000304007986 */ /* 0x004fe2000c101906 */
[----:B------:R-:W-:Y:S05]  /*0850*/  EXIT ;  /* 0x000000000000794d */ /* 0x000fea0003800000 */
        .type           $_Z11random_pathPfS_ffffffii$__internal_accurate_pow,@function
        .size           $_Z11random_pathPfS_ffffffii$__internal_accurate_pow,(.L_x_8 - $_Z11random_pathPfS_ffffffii$__internal_accurate_pow)
$_Z11random_pathPfS_ffffffii$__internal_accurate_pow:
[----:B------:R-:W0:Y:S01]  /*0860*/  MUFU.RCP64H R15, 2 ;  /* 0x40000000000f7908 */ /* 0x000e220000001800 */
[----:B------:R-:W-:Y:S02]  /*0870*/  HFMA2 R8, -RZ, RZ, 0, 0 ;  /* 0x00000000ff087431 */ /* 0x000fe400000001ff */
[----:B------:R-:W-:Y:S01]  /*0880*/  IMAD.MOV.U32 R9, RZ, RZ, 0x3ff00000 ;  /* 0x3ff00000ff097424 */ /* 0x000fe200078e00ff */
[----:B------:R-:W-:Y:S01]  /*0890*/  MOV R14, RZ ;  /* 0x000000ff000e7202 */ /* 0x000fe20000000f00 */
[----:B------:R-:W-:Y:S01]  /*08a0*/  IMAD.MOV.U32 R12, RZ, RZ, 0x41ad3b5a ;  /* 0x41ad3b5aff0c7424 */ /* 0x000fe200078e00ff */
[----:B------:R-:W-:Y:S01]  /*08b0*/  MOV R13, 0x3ed0f5d2 ;  /* 0x3ed0f5d2000d7802 */ /* 0x000fe20000000f00 */
[----:B------:R-:W-:Y:S01]  /*08c0*/  UMOV UR8, 0x7d2cafe2 ;  /* 0x7d2cafe200087882 */ /* 0x000fe20000000000 */
[----:B------:R-:W-:Y:S02]  /*08d0*/  UMOV UR9, 0x3eb0f5ff ;  /* 0x3eb0f5ff00097882 */ /* 0x000fe40000000000 */
[----:B0-----:R-:W-:-:S08]  /*08e0*/  DFMA R10, R14, -2, R8 ;  /* 0xc00000000e0a782b */ /* 0x001fd00000000008 */
[----:B------:R-:W-:-:S08]  /*08f0*/  DFMA R10, R10, R10, R10 ;  /* 0x0000000a0a0a722b */ /* 0x000fd0000000000a */
[----:B------:R-:W-:-:S08]  /*0900*/  DFMA R14, R14, R10, R14 ;  /* 0x0000000a0e0e722b */ /* 0x000fd0000000000e */
[----:B------:R-:W-:-:S08]  /*0910*/  DMUL R10, RZ, R14 ;  /* 0x0000000eff0a7228 */ /* 0x000fd00000000000 */
[----:B------:R-:W-:-:S08]  /*0920*/  DFMA R10, RZ, R14, R10 ;  /* 0x0000000eff0a722b */ /* 0x000fd0000000000a */
[----:B------:R-:W-:-:S08]  /*0930*/  DMUL R16, R10, R10 ;  /* 0x0000000a0a107228 */ /* 0x000fd00000000000 */
[----:B------:R-:W-:Y:S01]  /*0940*/  DFMA R12, R16, UR8, R12 ;  /* 0x00000008100c7c2b */ /* 0x000fe2000800000c */
[----:B------:R-:W-:Y:S01]  /*0950*/  UMOV UR8, 0x75488a3f ;  /* 0x75488a3f00087882 */ /* 0x000fe20000000000 */
[----:B------:R-:W-:-:S06]  /*0960*/  UMOV UR9, 0x3ef3b20a ;  /* 0x3ef3b20a00097882 */ /* 0x000fcc0000000000 */
[----:B------:R-:W-:Y:S01]  /*0970*/  DFMA R12, R16, R12, UR8 ;  /* 0x00000008100c7e2b */ /* 0x000fe2000800000c */
        /* <DEDUP_REMOVED lines=14> */
[----:B------:R-:W-:-:S08]  /*0a60*/  DFMA R12, R16, R22, UR8 ;  /* 0x00000008100c7e2b */ /* 0x000fd00008000016 */
[----:B------:R-:W-:Y:S01]  /*0a70*/  DADD R24, -R12, UR8 ;  /* 0x000000080c187e29 */ /* 0x000fe20008000100 */
[----:B------:R-:W-:Y:S01]  /*0a80*/  UMOV UR8, 0xb9e7b0 ;  /* 0x00b9e7b000087882 */ /* 0x000fe20000000000 */
[----:B------:R-:W-:-:S06]  /*0a90*/  UMOV UR9, 0x3c46a4cb ;  /* 0x3c46a4cb00097882 */ /* 0x000fcc0000000000 */
[----:B------:R-:W-:Y:S02]  /*0aa0*/  DFMA R22, R16, R22, R24 ;  /* 0x000000161016722b */ /* 0x000fe40000000018 */
[----:B------:R-:W-:Y:S02]  /*0ab0*/  DADD R16, RZ, -R10 ;  /* 0x00000000ff107229 */ /* 0x000fe4000000080a */
[----:B------:R-:W-:-:S06]  /*0ac0*/  DMUL R24, R10, R10 ;  /* 0x0000000a0a187228 */ /* 0x000fcc0000000000 */
[----:B------:R-:W-:Y:S02]  /*0ad0*/  DADD R16, R16, R16 ;  /* 0x0000000010107229 */ /* 0x000fe40000000010 */
[----:B------:R-:W-:-:S06]  /*0ae0*/  DFMA R30, R10, R10, -R24 ;  /* 0x0000000a0a1e722b */ /* 0x000fcc0000000818 */
[----:B------:R-:W-:-:S08]  /*0af0*/  DFMA R16, RZ, -R10, R16 ;  /* 0x8000000aff10722b */ /* 0x000fd00000000010 */
[----:B------:R-:W-:-:S10]  /*0b00*/  DMUL R14, R14, R16 ;  /* 0x000000100e0e7228 */ /* 0x000fd40000000000 */
[----:B------:R-:W-:Y:S01]  /*0b10*/  VIADD R17, R15, 0x100000 ;  /* 0x001000000f117836 */ /* 0x000fe20000000000 */
[----:B------:R-:W-:-:S06]  /*0b20*/  MOV R16, R14 ;  /* 0x0000000e00107202 */ /* 0x000fcc0000000f00 */
[C---:B------:R-:W-:Y:S02]  /*0b30*/  DFMA R30, R10.reuse, R16, R30 ;  /* 0x000000100a1e722b */ /* 0x040fe4000000001e */
[----:B------:R-:W-:-:S08]  /*0b40*/  DMUL R16, R10, R24 ;  /* 0x000000180a107228 */ /* 0x000fd00000000000 */
[----:B------:R-:W-:-:S08]  /*0b50*/  DFMA R26, R10, R24, -R16 ;  /* 0x000000180a1a722b */ /* 0x000fd00000000810 */
[----:B------:R-:W-:Y:S02]  /*0b60*/  DFMA R24, R14, R24, R26 ;  /* 0x000000180e18722b */ /* 0x000fe4000000001a */
[----:B------:R-:W-:Y:S01]  /*0b70*/  DADD R26, R22, -UR8 ;  /* 0x80000008161a7e29 */ /* 0x000fe20008000000 */
[----:B------:R-:W-:Y:S01]  /*0b80*/  UMOV UR8, 0xfefa39ef ;  /* 0xfefa39ef00087882 */ /* 0x000fe20000000000 */
[----:B------:R-:W-:-:S04]  /*0b90*/  UMOV UR9, 0x3fe62e42 ;  /* 0x3fe62e4200097882 */ /* 0x000fc80000000000 */
[----:B------:R-:W-:Y:S02]  /*0ba0*/  DFMA R22, R10, R30, R24 ;  /* 0x0000001e0a16722b */ /* 0x000fe40000000018 */
[----:B------:R-:W-:-:S08]  /*0bb0*/  DADD R24, R12, R26 ;  /* 0x000000000c187229 */ /* 0x000fd0000000001a */
[----:B------:R-:W-:-:S08]  /*0bc0*/  DADD R12, R12, -R24 ;  /* 0x000000000c0c7229 */ /* 0x000fd00000000818 */
[----:B------:R-:W-:Y:S02]  /*0bd0*/  DADD R26, R26, R12 ;  /* 0x000000001a1a7229 */ /* 0x000fe4000000000c */
[----:B------:R-:W-:-:S08]  /*0be0*/  DMUL R12, R24, R16 ;  /* 0x00000010180c7228 */ /* 0x000fd00000000000 */
[----:B------:R-:W-:-:S08]  /*0bf0*/  DFMA R30, R24, R16, -R12 ;  /* 0x00000010181e722b */ /* 0x000fd0000000080c */
[----:B------:R-:W-:-:S08]  /*0c00*/  DFMA R22, R24, R22, R30 ;  /* 0x000000161816722b */ /* 0x000fd0000000001e */
[----:B------:R-:W-:-:S08]  /*0c10*/  DFMA R26, R26, R16, R22 ;  /* 0x000000101a1a722b */ /* 0x000fd00000000016 */
[----:B------:R-:W-:-:S08]  /*0c20*/  DADD R22, R12, R26 ;  /* 0x000000000c167229 */ /* 0x000fd0000000001a */
[--C-:B------:R-:W-:Y:S02]  /*0c30*/  DADD R16, R10, R22.reuse ;  /* 0x000000000a107229 */ /* 0x100fe40000000016 */
[----:B------:R-:W-:-:S06]  /*0c40*/  DADD R12, R12, -R22 ;  /* 0x000000000c0c7229 */ /* 0x000fcc0000000816 */
[----:B------:R-:W-:Y:S02]  /*0c50*/  DADD R10, R10, -R16 ;  /* 0x000000000a0a7229 */ /* 0x000fe40000000810 */
[----:B------:R-:W-:-:S06]  /*0c60*/  DADD R12, R26, R12 ;  /* 0x000000001a0c7229 */ /* 0x000fcc000000000c */
[----:B------:R-:W-:-:S08]  /*0c70*/  DADD R10, R22, R10 ;  /* 0x00000000160a7229 */ /* 0x000fd0000000000a */
[----:B------:R-:W-:-:S08]  /*0c80*/  DADD R10, R12, R10 ;  /* 0x000000000c0a7229 */ /* 0x000fd0000000000a */
[----:B------:R-:W-:Y:S01]  /*0c90*/  DADD R14, R14, R10 ;  /* 0x000000000e0e7229 */ /* 0x000fe2000000000a */
[----:B------:R-:W-:Y:S01]  /*0ca0*/  IMAD.MOV.U32 R10, RZ, RZ, -0x105c611 ;  /* 0xfefa39efff0a7424 */ /* 0x000fe200078e00ff */
[----:B------:R-:W-:-:S06]  /*0cb0*/  MOV R11, 0x3fe62e42 ;  /* 0x3fe62e42000b7802 */ /* 0x000fcc0000000f00 */
[----:B------:R-:W-:-:S08]  /*0cc0*/  DADD R22, R16, R14 ;  /* 0x0000000010167229 */ /* 0x000fd0000000000e */
[--C-:B------:R-:W-:Y:S01]  /*0cd0*/  DFMA R12, R8, UR8, R22.reuse ;  /* 0x00000008080c7c2b */ /* 0x100fe20008000016 */
[----:B------:R-:W-:Y:S01]  /*0ce0*/  UMOV UR8, 0x3b39803f ;  /* 0x3b39803f00087882 */ /* 0x000fe20000000000 */
[----:B------:R-:W-:Y:S01]  /*0cf0*/  DADD R16, R16, -R22 ;  /* 0x0000000010107229 */ /* 0x000fe20000000816 */
[----:B------:R-:W-:-:S05]  /*0d00*/  UMOV UR9, 0x3c7abc9e ;  /* 0x3c7abc9e00097882 */ /* 0x000fca0000000000 */
[----:B------:R-:W-:Y:S02]  /*0d10*/  DFMA R24, -R10, 1, R12 ;  /* 0x3ff000000a18782b */ /* 0x000fe4000000010c */
[----:B------:R-:W-:-:S06]  /*0d20*/  DADD R16, R14, R16 ;  /* 0x000000000e107229 */ /* 0x000fcc0000000010 */
[----:B------:R-:W-:-:S08]  /*0d30*/  DADD R24, -R22, R24 ;  /* 0x0000000016187229 */ /* 0x000fd00000000118 */
[----:B------:R-:W-:-:S08]  /*0d40*/  DADD R16, R16, -R24 ;  /* 0x0000000010107229 */ /* 0x000fd00000000818 */
[----:B------:R-:W-:Y:S01]  /*0d50*/  DFMA R16, R8, UR8, R16 ;  /* 0x0000000808107c2b */ /* 0x000fe20008000010 */
[C---:B------:R-:W-:Y:S01]  /*0d60*/  IMAD.SHL.U32 R9, R21.reuse, 0x2, RZ ;  /* 0x0000000215097824 */ /* 0x040fe200078e00ff */
[----:B------:R-:W-:-:S04]  /*0d70*/  LOP3.LUT R8, R21, 0xff0fffff, RZ, 0xc0, !PT ;  /* 0xff0fffff15087812 */ /* 0x000fc800078ec0ff */
[----:B------:R-:W-:Y:S02]  /*0d80*/  ISETP.GT.U32.AND P1, PT, R9, -0x2000001, PT ;  /* 0xfdffffff0900780c */ /* 0x000fe40003f24070 */
[----:B------:R-:W-:Y:S02]  /*0d90*/  DADD R14, R12, R16 ;  /* 0x000000000c0e7229 */ /* 0x000fe40000000010 */
[----:B------:R-:W-:-:S06]  /*0da0*/  SEL R21, R8, R21, P1 ;  /* 0x0000001508157207 */ /* 0x000fcc0000800000 */
[----:B------:R-:W-:Y:S02]  /*0db0*/  DADD R12, R12, -R14 ;  /* 0x000000000c0c7229 */ /* 0x000fe4000000080e */
[----:B------:R-:W-:-:S06]  /*0dc0*/  DMUL R8, R14, R20 ;  /* 0x000000140e087228 */ /* 0x000fcc0000000000 */
[----:B------:R-:W-:Y:S02]  /*0dd0*/  DADD R16, R16, R12 ;  /* 0x0000000010107229 */ /* 0x000fe4000000000c */
[----:B------:R-:W-:-:S08]  /*0de0*/  DFMA R14, R14, R20, -R8 ;  /* 0x000000140e0e722b */ /* 0x000fd00000000808 */
[----:B------:R-:W-:Y:S01]  /*0df0*/  DFMA R16, R16, R20, R14 ;  /* 0x000000141010722b */ /* 0x000fe2000000000e */
[----:B------:R-:W-:Y:S01]  /*0e00*/  MOV R14, 0x652b82fe ;  /* 0x652b82fe000e7802 */ /* 0x000fe20000000f00 */
[----:B------:R-:W-:-:S06]  /*0e10*/  IMAD.MOV.U32 R15, RZ, RZ, 0x3ff71547 ;  /* 0x3ff71547ff0f7424 */ /* 0x000fcc00078e00ff */
[----:B------:R-:W-:-:S08]  /*0e20*/  DADD R12, R8, R16 ;  /* 0x00000000080c7229 */ /* 0x000fd00000000010 */
[----:B------:R-:W-:Y:S02]  /*0e30*/  DFMA R14, R12, R14, 6.75539944105574400000e+15 ;  /* 0x433800000c0e742b */ /* 0x000fe4000000000e */
[----:B------:R-:W-:Y:S01]  /*0e40*/  FSETP.GEU.AND P1, PT, |R13|, 4.1917929649353027344, PT ;  /* 0x4086232b0d00780b */ /* 0x000fe20003f2e200 */
[----:B------:R-:W-:-:S05]  /*0e50*/  DADD R8, R8, -R12 ;  /* 0x0000000008087229 */ /* 0x000fca000000080c */
[----:B------:R-:W-:-:S03]  /*0e60*/  DADD R20, R14, -6.75539944105574400000e+15 ;  /* 0xc33800000e147429 */ /* 0x000fc60000000000 */
[----:B------:R-:W-:-:S05]  /*0e70*/  DADD R16, R16, R8 ;  /* 0x0000000010107229 */ /* 0x000fca0000000008 */
[----:B------:R-:W-:-:S08]  /*0e80*/  DFMA R10, R20, -R10, R12 ;  /* 0x8000000a140a722b */ /* 0x000fd0000000000c */
[----:B------:R-:W-:Y:S01]  /*0e90*/  DFMA R10, R20, -UR8, R10 ;  /* 0x80000008140a7c2b */ /* 0x000fe2000800000a */
[----:B------:R-:W-:Y:S01]  /*0ea0*/  UMOV UR8, 0x69ce2bdf ;  /* 0x69ce2bdf00087882 */ /* 0x000fe20000000000 */
[----:B------:R-:W-:Y:S01]  /*0eb0*/  MOV R20, 0xfca213ea ;  /* 0xfca213ea00147802 */ /* 0x000fe20000000f00 */
[----:B------:R-:W-:Y:S01]  /*0ec0*/  IMAD.MOV.U32 R21, RZ, RZ, 0x3e928af3 ;  /* 0x3e928af3ff157424 */ /* 0x000fe200078e00ff */
[----:B------:R-:W-:-:S05]  /*0ed0*/  UMOV UR9, 0x3e5ade15 ;  /* 0x3e5ade1500097882 */ /* 0x000fca0000000000 */
        /* <DEDUP_REMOVED lines=25> */
[----:B------:R-:W-:-:S08]  /*1070*/  DFMA R20, R10, R20, 1 ;  /* 0x3ff000000a14742b */ /* 0x000fd00000000014 */
[----:B------:R-:W-:-:S10]  /*1080*/  DFMA R10, R10, R20, 1 ;  /* 0x3ff000000a0a742b */ /* 0x000fd40000000014 */
[----:B------:R-:W-:Y:S01]  /*1090*/  LEA R9, R14, R11, 0x14 ;  /* 0x0000000b0e097211 */ /* 0x000fe200078ea0ff */
[----:B------:R-:W-:Y:S01]  /*10a0*/  IMAD.MOV.U32 R8, RZ, RZ, R10 ;  /* 0x000000ffff087224 */ /* 0x000fe200078e000a */
[----:B------:R-:W-:Y:S06]  /*10b0*/  @!P1 BRA `(.L_x_6) ;  /* 0x0000000000309947 */ /* 0x000fec0003800000 */
[----:B------:R-:W-:Y:S01]  /*10c0*/  FSETP.GEU.AND P2, PT, |R13|, 4.2275390625, PT ;  /* 0x408748000d00780b */ /* 0x000fe20003f4e200 */
[C---:B------:R-:W-:Y:S02]  /*10d0*/  DADD R20, R12.reuse, +INF ;  /* 0x7ff000000c147429 */ /* 0x040fe40000000000 */
[----:B------:R-:W-:-:S08]  /*10e0*/  DSETP.GEU.AND P1, PT, R12, RZ, PT ;  /* 0x000000ff0c00722a */ /* 0x000fd00003f2e000 */
[----:B------:R-:W-:Y:S02]  /*10f0*/  FSEL R9, R21, RZ, P1 ;  /* 0x000000ff15097208 */ /* 0x000fe40000800000 */
[----:B------:R-:W-:-:S04]  /*1100*/  @!P2 LEA.HI R8, R14, R14, RZ, 0x1 ;  /* 0x0000000e0e08a211 */ /* 0x000fc800078f08ff */
[----:B------:R-:W-:Y:S02]  /*1110*/  @!P2 SHF.R.S32.HI R13, RZ, 0x1, R8 ;  /* 0x00000001ff0da819 */ /* 0x000fe40000011408 */
[----:B------:R-:W-:Y:S02]  /*1120*/  FSEL R8, R20, RZ, P1 ;  /* 0x000000ff14087208 */ /* 0x000fe40000800000 */
[----:B------:R-:W-:Y:S01]  /*1130*/  @!P2 IADD3 R12, PT, PT, R14, -R13, RZ ;  /* 0x8000000d0e0ca210 */ /* 0x000fe20007ffe0ff */
[----:B------:R-:W-:-:S03]  /*1140*/  @!P2 IMAD R11, R13, 0x100000, R11 ;  /* 0x001000000d0ba824 */ /* 0x000fc600078e020b */
[----:B------:R-:W-:Y:S02]  /*1150*/  @!P2 LEA R13, R12, 0x3ff00000, 0x14 ;  /* 0x3ff000000c0da811 */ /* 0x000fe400078ea0ff */
[----:B------:R-:W-:-:S06]  /*1160*/  @!P2 MOV R12, RZ ;  /* 0x000000ff000ca202 */ /* 0x000fcc0000000f00 */
[----:B------:R-:W-:-:S11]  /*1170*/  @!P2 DMUL R8, R10, R12 ;  /* 0x0000000c0a08a228 */ /* 0x000fd60000000000 */
.L_x_6:
[----:B------:R-:W-:Y:S02]  /*1180*/  DFMA R10, R16, R8, R8 ;  /* 0x00000008100a722b */ /* 0x000fe40000000008 */
[----:B------:R-:W-:-:S08]  /*1190*/  DSETP.NEU.AND P1, PT, |R8|, +INF , PT ;  /* 0x7ff000000800742a */ /* 0x000fd00003f2d200 */
[----:B------:R-:W-:Y:S01]  /*11a0*/  FSEL R10, R8, R10, !P1 ;  /* 0x0000000a080a7208 */ /* 0x000fe20004800000 */
[----:B------:R-:W-:Y:S01]  /*11b0*/  IMAD.MOV.U32 R8, RZ, RZ, R0 ;  /* 0x000000ffff087224 */ /* 0x000fe200078e0000 */
[----:B------:R-:W-:Y:S02]  /*11c0*/  FSEL R11, R9, R11, !P1 ;  /* 0x0000000b090b7208 */ /* 0x000fe40004800000 */
[----:B------:R-:W-:-:S04]  /*11d0*/  MOV R9, 0x0 ;  /* 0x0000000000097802 */ /* 0x000fc80000000f00 */
[----:B------:R-:W-:Y:S05]  /*11e0*/  RET.REL.NODEC R8 `(_Z11random_pathPfS_ffffffii) ;  /* 0xffffffec08847950 */ /* 0x000fea0003c3ffff */
.L_x_7:
[----:B------:R-:W-:-:S00]  /*11f0*/  BRA `(.L_x_7) ;  /* 0xfffffffc00fc7947 */ /* 0x000fc0000383ffff */
[----:B------:R-:W-:-:S00]  /*1200*/  NOP ;  /* 0x0000000000007918 */ /* 0x000fc00000000000 */
[----:B------:R-:W-:-:S00]  /*1210*/  NOP ;  /* 0x0000000000007918 */ /* 0x000fc00000000000 */
[----:B------:R-:W-:-:S00]  /*1220*/  NOP ;  /* 0x0000000000007918 */ /* 0x000fc00000000000 */
[----:B------:R-:W-:-:S00]  /*1230*/  NOP ;  /* 0x0000000000007918 */ /* 0x000fc00000000000 */
[----:B------:R-:W-:-:S00]  /*1240*/  NOP ;  /* 0x0000000000007918 */ /* 0x000fc00000000000 */
[----:B------:R-:W-:-:S00]  /*1250*/  NOP ;  /* 0x0000000000007918 */ /* 0x000fc00000000000 */
[----:B------:R-:W-:-:S00]  /*1260*/  NOP ;  /* 0x0000000000007918 */ /* 0x000fc00000000000 */
[----:B------:R-:W-:-:S00]  /*1270*/  NOP ;  /* 0x0000000000007918 */ /* 0x000fc00000000000 */
.L_x_8:


//--------------------- .nv.shared.reserved.0     --------------------------
	.section	.nv.shared.reserved.0,"aw",@nobits
	.weak		__nv_reservedSMEM_offset_0_alias
	.size		__nv_reservedSMEM_offset_0_alias, 0, 64
	.other		__nv_reservedSMEM_offset_0_alias,@"STO_CUDA_RESERVED_SHARED STV_DEFAULT"
__nv_reservedSMEM_offset_0_alias:
	.zero		0
	.zero		64


//--------------------- .nv.constant0._Z11random_pathPfS_ffffffii --------------------------
	.section	.nv.constant0._Z11random_pathPfS_ffffffii,"a",@progbits
	.sectionflags	@""
	.align	4
.nv.constant0._Z11random_pathPfS_ffffffii:
	.zero		944


//--------------------- SYMBOLS --------------------------

	.type		.nv.reservedSmem.offset0,@object
	.size		.nv.reservedSmem.offset0,0x4
